	.headerflags	@"EF_CUDA_TEXMODE_UNIFIED EF_CUDA_64BIT_ADDRESS EF_CUDA_ACCELERATORS EF_CUDA_SM90 EF_CUDA_VIRTUAL_SM(EF_CUDA_SM90)"
	.elftype	@"ET_EXEC"


//--------------------- .nv.info                  --------------------------
	.section	.nv.info,"",@"SHT_CUDA_INFO"
	.align	4


	//----- nvinfo : EIATTR_REGCOUNT
	.align		4
        /*0000*/ 	.byte	0x04, 0x2f
        /*0002*/ 	.short	(.L_3 - .L_2)
	.align		4
.L_2:
        /*0004*/ 	.word	index@(triton_poi_fused__native_batch_norm_legit_no_training_7)
        /*0008*/ 	.word	0x00000022


	//----- nvinfo : EIATTR_MIN_STACK_SIZE
	.align		4
.L_3:
        /*000c*/ 	.byte	0x04, 0x12
        /*000e*/ 	.short	(.L_5 - .L_4)
	.align		4
.L_4:
        /*0010*/ 	.word	index@(triton_poi_fused__native_batch_norm_legit_no_training_7)
        /*0014*/ 	.word	0x00000000


	//----- nvinfo : EIATTR_FRAME_SIZE
	.align		4
.L_5:
        /*0018*/ 	.byte	0x04, 0x11
        /*001a*/ 	.short	(.L_7 - .L_6)
	.align		4
.L_6:
        /*001c*/ 	.word	index@(triton_poi_fused__native_batch_norm_legit_no_training_7)
        /*0020*/ 	.word	0x00000000


	//----- nvinfo : EIATTR_MIN_STACK_SIZE
	.align		4
.L_7:
        /*0024*/ 	.byte	0x04, 0x12
        /*0026*/ 	.short	(.L_9 - .L_8)
	.align		4
.L_8:
        /*0028*/ 	.word	index@(triton_poi_fused__native_batch_norm_legit_no_training_7)
        /*002c*/ 	.word	0x00000000
.L_9:


//--------------------- .nv.info.triton_poi_fused__native_batch_norm_legit_no_training_7 --------------------------
	.section	.nv.info.triton_poi_fused__native_batch_norm_legit_no_training_7,"",@"SHT_CUDA_INFO"
	.sectionflags	@""
	.align	4


	//----- nvinfo : EIATTR_CUDA_API_VERSION
	.align		4
        /*0000*/ 	.byte	0x04, 0x37
        /*0002*/ 	.short	(.L_11 - .L_10)
.L_10:
        /*0004*/ 	.word	0x0000007c


	//----- nvinfo : EIATTR_KPARAM_INFO
	.align		4
.L_11:
        /*0008*/ 	.byte	0x04, 0x17
        /*000a*/ 	.short	(.L_13 - .L_12)
.L_12:
        /*000c*/ 	.word	0x00000000
        /*0010*/ 	.short	0x0007
        /*0012*/ 	.short	0x0034
        /*0014*/ 	.byte	0x00, 0xf0, 0x11, 0x00


	//----- nvinfo : EIATTR_KPARAM_INFO
	.align		4
.L_13:
        /*0018*/ 	.byte	0x04, 0x17
        /*001a*/ 	.short	(.L_15 - .L_14)
.L_14:
        /*001c*/ 	.word	0x00000000
        /*0020*/ 	.short	0x0006
        /*0022*/ 	.short	0x0030
        /*0024*/ 	.byte	0x00, 0xf0, 0x11, 0x00


	//----- nvinfo : EIATTR_KPARAM_INFO
	.align		4
.L_15:
        /*0028*/ 	.byte	0x04, 0x17
        /*002a*/ 	.short	(.L_17 - .L_16)
.L_16:
        /*002c*/ 	.word	0x00000000
        /*0030*/ 	.short	0x0005
        /*0032*/ 	.short	0x0028
        /*0034*/ 	.byte	0x00, 0xf4, 0x21, 0x00


	//----- nvinfo : EIATTR_KPARAM_INFO
	.align		4
.L_17:
        /*0038*/ 	.byte	0x04, 0x17
        /*003a*/ 	.short	(.L_19 - .L_18)
.L_18:
        /*003c*/ 	.word	0x00000000
        /*0040*/ 	.short	0x0004
        /*0042*/ 	.short	0x0020
        /*0044*/ 	.byte	0x00, 0xf4, 0x21, 0x00


	//----- nvinfo : EIATTR_KPARAM_INFO
	.align		4
.L_19:
        /*0048*/ 	.byte	0x04, 0x17
        /*004a*/ 	.short	(.L_21 - .L_20)
.L_20:
        /*004c*/ 	.word	0x00000000
        /*0050*/ 	.short	0x0003
        /*0052*/ 	.short	0x0018
        /*0054*/ 	.byte	0x00, 0xf4, 0x21, 0x00


	//----- nvinfo : EIATTR_KPARAM_INFO
	.align		4
.L_21:
        /*0058*/ 	.byte	0x04, 0x17
        /*005a*/ 	.short	(.L_23 - .L_22)
.L_22:
        /*005c*/ 	.word	0x00000000
        /*0060*/ 	.short	0x0002
        /*0062*/ 	.short	0x0010
        /*0064*/ 	.byte	0x00, 0xf4, 0x21, 0x00


	//----- nvinfo : EIATTR_KPARAM_INFO
	.align		4
.L_23:
        /*0068*/ 	.byte	0x04, 0x17
        /*006a*/ 	.short	(.L_25 - .L_24)
.L_24:
        /*006c*/ 	.word	0x00000000
        /*0070*/ 	.short	0x0001
        /*0072*/ 	.short	0x0008
        /*0074*/ 	.byte	0x00, 0xf4, 0x21, 0x00


	//----- nvinfo : EIATTR_KPARAM_INFO
	.align		4
.L_25:
        /*0078*/ 	.byte	0x04, 0x17
        /*007a*/ 	.short	(.L_27 - .L_26)
.L_26:
        /*007c*/ 	.word	0x00000000
        /*0080*/ 	.short	0x0000
        /*0082*/ 	.short	0x0000
        /*0084*/ 	.byte	0x00, 0xf4, 0x21, 0x00


	//----- nvinfo : EIATTR_SPARSE_MMA_MASK
	.align		4
.L_27:
        /*0088*/ 	.byte	0x03, 0x50
        /*008a*/ 	.short	0x0000


	//----- nvinfo : EIATTR_MAXREG_COUNT
	.align		4
        /*008c*/ 	.byte	0x03, 0x1b
        /*008e*/ 	.short	0x00ff


	//----- nvinfo : EIATTR_EXIT_INSTR_OFFSETS
	.align		4
        /*0090*/ 	.byte	0x04, 0x1c
        /*0092*/ 	.short	(.L_29 - .L_28)


	//   ....[0]....
.L_28:
        /*0094*/ 	.word	0x00000f70


	//   ....[1]....
        /*0098*/ 	.word	0x00000ff0


	//----- nvinfo : EIATTR_REQNTID
	.align		4
.L_29:
        /*009c*/ 	.byte	0x04, 0x10
        /*009e*/ 	.short	(.L_31 - .L_30)
.L_30:
        /*00a0*/ 	.word	0x00000100
        /*00a4*/ 	.word	0x00000001
        /*00a8*/ 	.word	0x00000001


	//----- nvinfo : EIATTR_CBANK_PARAM_SIZE
	.align		4
.L_31:
        /*00ac*/ 	.byte	0x03, 0x19
        /*00ae*/ 	.short	0x0038


	//----- nvinfo : EIATTR_PARAM_CBANK
	.align		4
        /*00b0*/ 	.byte	0x04, 0x0a
        /*00b2*/ 	.short	(.L_33 - .L_32)
	.align		4
.L_32:
        /*00b4*/ 	.word	index@(.nv.constant0.triton_poi_fused__native_batch_norm_legit_no_training_7)
        /*00b8*/ 	.short	0x0210
        /*00ba*/ 	.short	0x0038


	//----- nvinfo : EIATTR_SW_WAR
	.align		4
.L_33:
        /*00bc*/ 	.byte	0x04, 0x36
        /*00be*/ 	.short	(.L_35 - .L_34)
.L_34:
        /*00c0*/ 	.word	0x00000008
.L_35:


//--------------------- .nv.callgraph             --------------------------
	.section	.nv.callgraph,"",@"SHT_CUDA_CALLGRAPH"
	.align	4
	.sectionentsize	8
	.align		4
        /*0000*/ 	.word	0x00000000
	.align		4
        /*0004*/ 	.word	0xffffffff
	.align		4
        /*0008*/ 	.word	0x00000000
	.align		4
        /*000c*/ 	.word	0xfffffffe
	.align		4
        /*0010*/ 	.word	0x00000000
	.align		4
        /*0014*/ 	.word	0xfffffffd
	.align		4
        /*0018*/ 	.word	0x00000000
	.align		4
        /*001c*/ 	.word	0xfffffffc


//--------------------- .nv.constant4             --------------------------
	.section	.nv.constant4,"a",@progbits
	.align	8
	.align		8
.nv.constant4:
        /*0000*/ 	.dword	_$_str
	.align		8
        /*0008*/ 	.dword	_$_str_$_2


//--------------------- .text.triton_poi_fused__native_batch_norm_legit_no_training_7 --------------------------
	.section	.text.triton_poi_fused__native_batch_norm_legit_no_training_7,"ax",@progbits
	.sectionflags	@"SHF_BARRIERS=1"
	.align	128
        .global         triton_poi_fused__native_batch_norm_legit_no_training_7
        .type           triton_poi_fused__native_batch_norm_legit_no_training_7,@function
        .size           triton_poi_fused__native_batch_norm_legit_no_training_7,(.L_x_1 - triton_poi_fused__native_batch_norm_legit_no_training_7)
        .other          triton_poi_fused__native_batch_norm_legit_no_training_7,@"STO_CUDA_ENTRY STV_DEFAULT"
triton_poi_fused__native_batch_norm_legit_no_training_7:
.text.triton_poi_fused__native_batch_norm_legit_no_training_7:
[----:B------:R-:W0:Y:S01]  /*0000*/  LDC R1, c[0x0][0x28] ;  /* 0x00000a00ff017b82 */ /* 0x000e220000000800 */
[----:B------:R-:W1:Y:S07]  /*0010*/  S2R R3, SR_CTAID.Y ;  /* 0x0000000000037919 */ /* 0x000e6e0000002600 */
[----:B------:R-:W2:Y:S01]  /*0020*/  LDC.64 R28, c[0x0][0x210] ;  /* 0x00008400ff1c7b82 */ /* 0x000ea20000000a00 */
[----:B------:R-:W-:Y:S02]  /*0030*/  CS2R R6, SRZ ;  /* 0x0000000000067805 */ /* 0x000fe4000001ff00 */
[----:B------:R-:W-:Y:S01]  /*0040*/  CS2R R8, SRZ ;  /* 0x0000000000087805 */ /* 0x000fe2000001ff00 */
[----:B------:R-:W3:Y:S01]  /*0050*/  S2R R2, SR_TID.X ;  /* 0x0000000000027919 */ /* 0x000ee20000002100 */
[----:B------:R-:W-:Y:S01]  /*0060*/  CS2R R10, SRZ ;  /* 0x00000000000a7805 */ /* 0x000fe2000001ff00 */
[----:B------:R-:W-:Y:S01]  /*0070*/  ULDC.64 UR6, c[0x0][0x208] ;  /* 0x0000820000067ab9 */ /* 0x000fe20000000a00 */
[----:B------:R-:W4:Y:S01]  /*0080*/  S2R R24, SR_CTAID.X ;  /* 0x0000000000187919 */ /* 0x000f220000002500 */
[----:B------:R-:W5:Y:S01]  /*0090*/  LDC.64 R26, c[0x0][0x218] ;  /* 0x00008600ff1a7b82 */ /* 0x000f620000000a00 */
[----:B-1----:R-:W-:-:S02]  /*00a0*/  SHF.L.U32 R3, R3, 0x6, RZ ;  /* 0x0000000603037819 */ /* 0x002fc400000006ff */
[----:B---3--:R-:W-:Y:S02]  /*00b0*/  SHF.L.U32 R0, R2, 0x2, RZ ;  /* 0x0000000202007819 */ /* 0x008fe400000006ff */
[----:B------:R-:W-:Y:S02]  /*00c0*/  SHF.R.U32.HI R13, RZ, 0x4, R2 ;  /* 0x00000004ff0d7819 */ /* 0x000fe40000011602 */
[----:B------:R-:W-:Y:S02]  /*00d0*/  LOP3.LUT R0, R3, 0x3c, R0, 0xf8, !PT ;  /* 0x0000003c03007812 */ /* 0x000fe400078ef800 */
[----:B----4-:R-:W-:Y:S02]  /*00e0*/  SHF.L.U32 R24, R24, 0x6, RZ ;  /* 0x0000000618187819 */ /* 0x010fe400000006ff */
[----:B------:R-:W-:Y:S01]  /*00f0*/  SGXT.U32 R13, R13, 0x4 ;  /* 0x000000040d0d781a */ /* 0x000fe20000000000 */
[C---:B------:R-:W-:Y:S01]  /*0100*/  IMAD.HI R4, R0.reuse, 0x2aaaaaab, RZ ;  /* 0x2aaaaaab00047827 */ /* 0x040fe200078e02ff */
[----:B------:R-:W-:-:S02]  /*0110*/  ISETP.GE.AND P0, PT, R0, 0x600, PT ;  /* 0x000006000000780c */ /* 0x000fc40003f06270 */
[----:B------:R-:W-:Y:S02]  /*0120*/  LOP3.LUT R15, R24, R13, RZ, 0xfc, !PT ;  /* 0x0000000d180f7212 */ /* 0x000fe400078efcff */
[----:B------:R-:W-:Y:S02]  /*0130*/  SHF.R.U32.HI R5, RZ, 0x1f, R4 ;  /* 0x0000001fff057819 */ /* 0x000fe40000011604 */
[----:B------:R-:W-:Y:S02]  /*0140*/  LOP3.LUT R17, R24, 0x10, R13, 0xfe, !PT ;  /* 0x0000001018117812 */ /* 0x000fe400078efe0d */
[----:B------:R-:W-:Y:S02]  /*0150*/  LEA.HI.SX32 R12, R4, R5, 0x1a ;  /* 0x00000005040c7211 */ /* 0x000fe400078fd2ff */
[----:B------:R-:W-:-:S03]  /*0160*/  CS2R R4, SRZ ;  /* 0x0000000000047805 */ /* 0x000fc6000001ff00 */
[----:B------:R-:W-:-:S04]  /*0170*/  IMAD R21, R12, -0x180, R0 ;  /* 0xfffffe800c157824 */ /* 0x000fc800078e0200 */
[----:B------:R-:W-:-:S04]  /*0180*/  IMAD R12, R12, 0x180000, R21 ;  /* 0x001800000c0c7824 */ /* 0x000fc800078e0215 */
[--C-:B------:R-:W-:Y:S01]  /*0190*/  IMAD R19, R15, 0x180, R12.reuse ;  /* 0x000001800f137824 */ /* 0x100fe200078e020c */
[----:B------:R-:W-:Y:S01]  /*01a0*/  LOP3.LUT R15, R24, 0x20, R13, 0xfe, !PT ;  /* 0x00000020180f7812 */ /* 0x000fe200078efe0d */
[----:B------:R-:W-:Y:S01]  /*01b0*/  IMAD R17, R17, 0x180, R12 ;  /* 0x0000018011117824 */ /* 0x000fe200078e020c */
[----:B------:R-:W-:Y:S01]  /*01c0*/  LOP3.LUT R13, R24, 0x30, R13, 0xfe, !PT ;  /* 0x00000030180d7812 */ /* 0x000fe200078efe0d */
[----:B--2---:R-:W-:-:S04]  /*01d0*/  IMAD.WIDE R18, R19, 0x4, R28 ;  /* 0x0000000413127825 */ /* 0x004fc800078e021c */
[----:B------:R-:W-:Y:S01]  /*01e0*/  IMAD.WIDE R22, R17, 0x4, R28 ;  /* 0x0000000411167825 */ /* 0x000fe200078e021c */
[----:B------:R1:W2:Y:S03]  /*01f0*/  @!P0 LDG.E.EL.128 R4, desc[UR6][R18.64] ;  /* 0x0000000612048981 */ /* 0x0002a6000c2e1d00 */
[--C-:B------:R-:W-:Y:S01]  /*0200*/  IMAD R31, R15, 0x180, R12.reuse ;  /* 0x000001800f1f7824 */ /* 0x100fe200078e020c */
[----:B------:R3:W4:Y:S01]  /*0210*/  @!P0 LDG.E.EL.128 R8, desc[UR6][R22.64] ;  /* 0x0000000616088981 */ /* 0x000722000c2e1d00 */
[----:B------:R-:W-:Y:S02]  /*0220*/  IMAD R17, R13, 0x180, R12 ;  /* 0x000001800d117824 */ /* 0x000fe400078e020c */
[----:B------:R-:W-:Y:S01]  /*0230*/  IMAD.WIDE R30, R31, 0x4, R28 ;  /* 0x000000041f1e7825 */ /* 0x000fe200078e021c */
[----:B------:R-:W-:Y:S02]  /*0240*/  CS2R R12, SRZ ;  /* 0x00000000000c7805 */ /* 0x000fe4000001ff00 */
[----:B------:R-:W-:-:S02]  /*0250*/  CS2R R14, SRZ ;  /* 0x00000000000e7805 */ /* 0x000fc4000001ff00 */
[----:B-1----:R-:W-:Y:S01]  /*0260*/  CS2R R18, SRZ ;  /* 0x0000000000127805 */ /* 0x002fe2000001ff00 */
[----:B------:R-:W-:Y:S01]  /*0270*/  IMAD.WIDE R28, R17, 0x4, R28 ;  /* 0x00000004111c7825 */ /* 0x000fe200078e021c */
[----:B------:R-:W-:Y:S02]  /*0280*/  CS2R R16, SRZ ;  /* 0x0000000000107805 */ /* 0x000fe4000001ff00 */
[----:B---3--:R-:W-:Y:S01]  /*0290*/  CS2R R22, SRZ ;  /* 0x0000000000167805 */ /* 0x008fe2000001ff00 */
[----:B-----5:R-:W-:Y:S01]  /*02a0*/  IMAD.WIDE R26, R21, 0x4, R26 ;  /* 0x00000004151a7825 */ /* 0x020fe200078e021a */
[----:B------:R-:W-:Y:S01]  /*02b0*/  CS2R R20, SRZ ;  /* 0x0000000000147805 */ /* 0x000fe2000001ff00 */
[----:B------:R-:W3:Y:S04]  /*02c0*/  @!P0 LDG.E.EL.128 R12, desc[UR6][R30.64] ;  /* 0x000000061e0c8981 */ /* 0x000ee8000c2e1d00 */
[----:B------:R1:W5:Y:S04]  /*02d0*/  @!P0 LDG.E.EL.128 R16, desc[UR6][R28.64] ;  /* 0x000000061c108981 */ /* 0x000368000c2e1d00 */
[----:B------:R-:W4:Y:S01]  /*02e0*/  @!P0 LDG.E.EL.128 R20, desc[UR6][R26.64] ;  /* 0x000000061a148981 */ /* 0x000f22000c2e1d00 */
[----:B------:R-:W-:Y:S01]  /*02f0*/  IMAD.HI R25, R0, 0x2aaaaaab, RZ ;  /* 0x2aaaaaab00197827 */ /* 0x000fe200078e02ff */
[----:B-1----:R-:W1:Y:S04]  /*0300*/  LDC.64 R28, c[0x0][0x220] ;  /* 0x00008800ff1c7b82 */ /* 0x002e680000000a00 */
[----:B------:R-:W-:-:S02]  /*0310*/  SHF.R.U32.HI R30, RZ, 0x1f, R25 ;  /* 0x0000001fff1e7819 */ /* 0x000fc40000011619 */
[----:B------:R-:W-:Y:S02]  /*0320*/  SHF.L.U32 R0, R2, 0x2, RZ ;  /* 0x0000000202007819 */ /* 0x000fe400000006ff */
[----:B------:R-:W-:Y:S02]  /*0330*/  LEA.HI.SX32 R30, R25, R30, 0x1a ;  /* 0x0000001e191e7211 */ /* 0x000fe400078fd2ff */
[----:B------:R-:W-:Y:S02]  /*0340*/  LOP3.LUT R25, R3, 0x3c, R0, 0xf8, !PT ;  /* 0x0000003c03197812 */ /* 0x000fe400078ef800 */
[----:B------:R-:W-:-:S03]  /*0350*/  LOP3.LUT R0, R24, 0x3c, R0, 0xf8, !PT ;  /* 0x0000003c18007812 */ /* 0x000fc600078ef800 */
[----:B------:R-:W-:-:S04]  /*0360*/  IMAD R24, R30, -0x180, R25 ;  /* 0xfffffe801e187824 */ /* 0x000fc800078e0219 */
[----:B-1----:R-:W-:-:S04]  /*0370*/  IMAD.WIDE R28, R24, 0x4, R28 ;  /* 0x00000004181c7825 */ /* 0x002fc800078e021c */
[C---:B----4-:R-:W-:Y:S01]  /*0380*/  FADD R11, -R23.reuse, R11 ;  /* 0x0000000b170b7221 */ /* 0x050fe20000000100 */
[C---:B---3--:R-:W-:Y:S01]  /*0390*/  FADD R15, -R23.reuse, R15 ;  /* 0x0000000f170f7221 */ /* 0x048fe20000000100 */
[----:B-----5:R-:W-:Y:S01]  /*03a0*/  FADD R19, -R23, R19 ;  /* 0x0000001317137221 */ /* 0x020fe20000000100 */
[C---:B------:R-:W-:Y:S01]  /*03b0*/  FADD R10, -R22.reuse, R10 ;  /* 0x0000000a160a7221 */ /* 0x040fe20000000100 */
[C---:B------:R-:W-:Y:S01]  /*03c0*/  FADD R14, -R22.reuse, R14 ;  /* 0x0000000e160e7221 */ /* 0x040fe20000000100 */
[----:B------:R-:W-:Y:S01]  /*03d0*/  FADD R18, -R22, R18 ;  /* 0x0000001216127221 */ /* 0x000fe20000000100 */
[C---:B------:R-:W-:Y:S01]  /*03e0*/  FADD R9, -R21.reuse, R9 ;  /* 0x0000000915097221 */ /* 0x040fe20000000100 */
[C---:B------:R-:W-:Y:S01]  /*03f0*/  FADD R13, -R21.reuse, R13 ;  /* 0x0000000d150d7221 */ /* 0x040fe20000000100 */
[----:B------:R-:W-:Y:S01]  /*0400*/  FADD R17, -R21, R17 ;  /* 0x0000001115117221 */ /* 0x000fe20000000100 */
[C---:B------:R-:W-:Y:S01]  /*0410*/  FADD R25, -R20.reuse, R8 ;  /* 0x0000000814197221 */ /* 0x040fe20000000100 */
[C---:B------:R-:W-:Y:S01]  /*0420*/  FADD R26, -R20.reuse, R12 ;  /* 0x0000000c141a7221 */ /* 0x040fe20000000100 */
[----:B------:R-:W-:Y:S01]  /*0430*/  FADD R16, -R20, R16 ;  /* 0x0000001014107221 */ /* 0x000fe20000000100 */
[----:B--2---:R-:W-:Y:S01]  /*0440*/  FADD R23, -R23, R7 ;  /* 0x0000000717177221 */ /* 0x004fe20000000100 */
[----:B------:R-:W-:Y:S01]  /*0450*/  FADD R22, -R22, R6 ;  /* 0x0000000616167221 */ /* 0x000fe20000000100 */
[----:B------:R-:W-:Y:S01]  /*0460*/  FADD R21, -R21, R5 ;  /* 0x0000000515157221 */ /* 0x000fe20000000100 */
[----:B------:R-:W-:Y:S01]  /*0470*/  FADD R20, -R20, R4 ;  /* 0x0000000414147221 */ /* 0x000fe20000000100 */
[----:B------:R-:W-:-:S02]  /*0480*/  CS2R R4, SRZ ;  /* 0x0000000000047805 */ /* 0x000fc4000001ff00 */
[----:B------:R-:W-:-:S06]  /*0490*/  CS2R R6, SRZ ;  /* 0x0000000000067805 */ /* 0x000fcc000001ff00 */
[----:B------:R-:W2:Y:S02]  /*04a0*/  @!P0 LDG.E.EL.128 R4, desc[UR6][R28.64] ;  /* 0x000000061c048981 */ /* 0x000ea4000c2e1d00 */
[----:B--2---:R-:W-:-:S04]  /*04b0*/  FADD R4, R4, 9.9999997473787516356e-06 ;  /* 0x3727c5ac04047421 */ /* 0x004fc80000000000 */
[----:B------:R-:W1:Y:S01]  /*04c0*/  MUFU.SQRT R8, R4 ;  /* 0x0000000400087308 */ /* 0x000e620000002000 */
[----:B------:R-:W-:Y:S01]  /*04d0*/  FADD R12, R5, 9.9999997473787516356e-06 ;  /* 0x3727c5ac050c7421 */ /* 0x000fe20000000000 */
[----:B------:R-:W-:-:S06]  /*04e0*/  FADD R5, R6, 9.9999997473787516356e-06 ;  /* 0x3727c5ac06057421 */ /* 0x000fcc0000000000 */
[----:B------:R-:W2:Y:S01]  /*04f0*/  MUFU.SQRT R12, R12 ;  /* 0x0000000c000c7308 */ /* 0x000ea20000002000 */
[----:B-1----:R-:W-:-:S07]  /*0500*/  FSETP.GT.AND P6, PT, R8, 8.50705917302346158658e+37, PT ;  /* 0x7e8000000800780b */ /* 0x002fce0003fc4000 */
[----:B------:R-:W1:Y:S01]  /*0510*/  MUFU.SQRT R5, R5 ;  /* 0x0000000500057308 */ /* 0x000e620000002000 */
[----:B------:R-:W-:Y:S02]  /*0520*/  FSETP.GEU.AND P1, PT, R8, 1.175494350822287508e-38, PT ;  /* 0x008000000800780b */ /* 0x000fe40003f2e000 */
[C---:B--2---:R-:W-:Y:S02]  /*0530*/  FSETP.GT.AND P2, PT, R12.reuse, 8.50705917302346158658e+37, PT ;  /* 0x7e8000000c00780b */ /* 0x044fe40003f44000 */
[----:B------:R-:W-:Y:S01]  /*0540*/  FSETP.GEU.AND P3, PT, R12, 1.175494350822287508e-38, PT ;  /* 0x008000000c00780b */ /* 0x000fe20003f6e000 */
[----:B------:R-:W-:-:S08]  /*0550*/  @P6 FMUL R8, R8, 0.25 ;  /* 0x3e80000008086820 */ /* 0x000fd00000400000 */
[----:B------:R-:W-:Y:S01]  /*0560*/  @!P1 FMUL R8, R8, 16777216 ;  /* 0x4b80000008089820 */ /* 0x000fe20000400000 */
[----:B-1----:R-:W-:Y:S01]  /*0570*/  FSETP.GT.AND P4, PT, R5, 8.50705917302346158658e+37, PT ;  /* 0x7e8000000500780b */ /* 0x002fe20003f84000 */
[----:B------:R-:W-:Y:S01]  /*0580*/  FADD R7, R7, 9.9999997473787516356e-06 ;  /* 0x3727c5ac07077421 */ /* 0x000fe20000000000 */
[----:B------:R-:W-:Y:S01]  /*0590*/  IMAD.MOV.U32 R4, RZ, RZ, 0x3e800000 ;  /* 0x3e800000ff047424 */ /* 0x000fe200078e00ff */
[----:B------:R-:W1:Y:S01]  /*05a0*/  MUFU.RCP R31, R8 ;  /* 0x00000008001f7308 */ /* 0x000e620000001000 */
[----:B------:R-:W-:Y:S01]  /*05b0*/  FSETP.GEU.AND P5, PT, R5, 1.175494350822287508e-38, PT ;  /* 0x008000000500780b */ /* 0x000fe20003fae000 */
[----:B------:R-:W-:Y:S02]  /*05c0*/  @P2 FMUL R12, R12, 0.25 ;  /* 0x3e8000000c0c2820 */ /* 0x000fe40000400000 */
[----:B------:R-:W-:Y:S02]  /*05d0*/  FSEL R28, R4, 1, P6 ;  /* 0x3f800000041c7808 */ /* 0x000fe40003000000 */
[----:B------:R-:W-:-:S02]  /*05e0*/  @!P3 FMUL R12, R12, 16777216 ;  /* 0x4b8000000c0cb820 */ /* 0x000fc40000400000 */
[----:B------:R-:W2:Y:S01]  /*05f0*/  MUFU.SQRT R6, R7 ;  /* 0x0000000700067308 */ /* 0x000ea20000002000 */
[----:B------:R-:W-:Y:S01]  /*0600*/  @!P1 FMUL R28, R28, 16777216 ;  /* 0x4b8000001c1c9820 */ /* 0x000fe20000400000 */
[----:B------:R-:W-:-:S06]  /*0610*/  @P4 FMUL R5, R5, 0.25 ;  /* 0x3e80000005054820 */ /* 0x000fcc0000400000 */
[----:B------:R-:W3:Y:S01]  /*0620*/  MUFU.RCP R27, R12 ;  /* 0x0000000c001b7308 */ /* 0x000ee20000001000 */
[----:B-1----:R-:W-:Y:S01]  /*0630*/  FMUL R31, R31, R28 ;  /* 0x0000001c1f1f7220 */ /* 0x002fe20000400000 */
[----:B------:R-:W-:Y:S01]  /*0640*/  @!P5 FMUL R5, R5, 16777216 ;  /* 0x4b8000000505d820 */ /* 0x000fe20000400000 */
[----:B------:R-:W-:Y:S02]  /*0650*/  FSEL R28, R4, 1, P2 ;  /* 0x3f800000041c7808 */ /* 0x000fe40001000000 */
[----:B--2---:R-:W-:-:S03]  /*0660*/  FSETP.GT.AND P6, PT, R6, 8.50705917302346158658e+37, PT ;  /* 0x7e8000000600780b */ /* 0x004fc60003fc4000 */
[----:B------:R-:W1:Y:S01]  /*0670*/  MUFU.RCP R5, R5 ;  /* 0x0000000500057308 */ /* 0x000e620000001000 */
[----:B------:R-:W-:Y:S01]  /*0680*/  @!P3 FMUL R28, R28, 16777216 ;  /* 0x4b8000001c1cb820 */ /* 0x000fe20000400000 */
[----:B------:R-:W-:-:S03]  /*0690*/  FSETP.GEU.AND P1, PT, R6, 1.175494350822287508e-38, PT ;  /* 0x008000000600780b */ /* 0x000fc60003f2e000 */
[----:B---3--:R-:W-:Y:S01]  /*06a0*/  FMUL R27, R27, R28 ;  /* 0x0000001c1b1b7220 */ /* 0x008fe20000400000 */
[----:B------:R-:W-:-:S04]  /*06b0*/  FSEL R28, R4, 1, P4 ;  /* 0x3f800000041c7808 */ /* 0x000fc80002000000 */
[----:B------:R-:W-:Y:S01]  /*06c0*/  @P6 FMUL R6, R6, 0.25 ;  /* 0x3e80000006066820 */ /* 0x000fe20000400000 */
[----:B------:R-:W-:-:S04]  /*06d0*/  @!P5 FMUL R28, R28, 16777216 ;  /* 0x4b8000001c1cd820 */ /* 0x000fc80000400000 */
[----:B------:R-:W-:Y:S01]  /*06e0*/  @!P1 FMUL R6, R6, 16777216 ;  /* 0x4b80000006069820 */ /* 0x000fe20000400000 */
[----:B-1----:R-:W-:Y:S02]  /*06f0*/  FMUL R12, R5, R28 ;  /* 0x0000001c050c7220 */ /* 0x002fe40000400000 */
[----:B------:R-:W1:Y:S01]  /*0700*/  LDC.64 R28, c[0x0][0x228] ;  /* 0x00008a00ff1c7b82 */ /* 0x000e620000000a00 */
[----:B------:R2:W3:Y:S01]  /*0710*/  MUFU.RCP R8, R6 ;  /* 0x0000000600087308 */ /* 0x0004e20000001000 */
[----:B------:R-:W-:-:S05]  /*0720*/  FSEL R7, R4, 1, P6 ;  /* 0x3f80000004077808 */ /* 0x000fca0003000000 */
[----:B------:R-:W-:Y:S01]  /*0730*/  @!P1 FMUL R7, R7, 16777216 ;  /* 0x4b80000007079820 */ /* 0x000fe20000400000 */
[-C--:B------:R-:W-:Y:S01]  /*0740*/  FMUL R5, R20, R31.reuse ;  /* 0x0000001f14057220 */ /* 0x080fe20000400000 */
[-C--:B------:R-:W-:Y:S01]  /*0750*/  FMUL R4, R25, R31.reuse ;  /* 0x0000001f19047220 */ /* 0x080fe20000400000 */
[----:B--2---:R-:W-:Y:S01]  /*0760*/  FMUL R6, R16, R31 ;  /* 0x0000001f10067220 */ /* 0x004fe20000400000 */
[-C--:B------:R-:W-:Y:S01]  /*0770*/  FMUL R21, R21, R27.reuse ;  /* 0x0000001b15157220 */ /* 0x080fe20000400000 */
[-C--:B------:R-:W-:Y:S01]  /*0780*/  FMUL R16, R9, R27.reuse ;  /* 0x0000001b09107220 */ /* 0x080fe20000400000 */
[----:B------:R-:W-:Y:S01]  /*0790*/  FMUL R20, R13, R27 ;  /* 0x0000001b0d147220 */ /* 0x000fe20000400000 */
[----:B---3--:R-:W-:Y:S01]  /*07a0*/  FMUL R8, R8, R7 ;  /* 0x0000000708087220 */ /* 0x008fe20000400000 */
[----:B------:R-:W-:Y:S01]  /*07b0*/  FMUL R17, R17, R27 ;  /* 0x0000001b11117220 */ /* 0x000fe20000400000 */
[----:B------:R-:W-:Y:S02]  /*07c0*/  FMUL R25, R10, R12 ;  /* 0x0000000c0a197220 */ /* 0x000fe40000400000 */
[-C--:B------:R-:W-:Y:S01]  /*07d0*/  FMUL R23, R23, R8.reuse ;  /* 0x0000000817177220 */ /* 0x080fe20000400000 */
[-C--:B------:R-:W-:Y:S01]  /*07e0*/  FMUL R27, R11, R8.reuse ;  /* 0x000000080b1b7220 */ /* 0x080fe20000400000 */
[-C--:B------:R-:W-:Y:S01]  /*07f0*/  FMUL R30, R15, R8.reuse ;  /* 0x000000080f1e7220 */ /* 0x080fe20000400000 */
[----:B------:R-:W-:Y:S01]  /*0800*/  FMUL R19, R19, R8 ;  /* 0x0000000813137220 */ /* 0x000fe20000400000 */
[----:B------:R-:W-:-:S02]  /*0810*/  CS2R R8, SRZ ;  /* 0x0000000000087805 */ /* 0x000fc4000001ff00 */
[----:B------:R-:W-:Y:S01]  /*0820*/  CS2R R10, SRZ ;  /* 0x00000000000a7805 */ /* 0x000fe2000001ff00 */
[----:B-1----:R-:W-:-:S05]  /*0830*/  IMAD.WIDE R28, R24, 0x4, R28 ;  /* 0x00000004181c7825 */ /* 0x002fca00078e021c */
[----:B------:R1:W2:Y:S02]  /*0840*/  @!P0 LDG.E.EL.128 R8, desc[UR6][R28.64] ;  /* 0x000000061c088981 */ /* 0x0002a4000c2e1d00 */
[----:B-1----:R-:W1:Y:S01]  /*0850*/  LDC.64 R28, c[0x0][0x230] ;  /* 0x00008c00ff1c7b82 */ /* 0x002e620000000a00 */
[----:B------:R-:W-:Y:S01]  /*0860*/  FMUL R7, R26, R31 ;  /* 0x0000001f1a077220 */ /* 0x000fe20000400000 */
[-C--:B------:R-:W-:Y:S01]  /*0870*/  FMUL R22, R22, R12.reuse ;  /* 0x0000000c16167220 */ /* 0x080fe20000400000 */
[-C--:B------:R-:W-:Y:S01]  /*0880*/  FMUL R26, R14, R12.reuse ;  /* 0x0000000c0e1a7220 */ /* 0x080fe20000400000 */
[----:B------:R-:W-:Y:S01]  /*0890*/  FMUL R18, R18, R12 ;  /* 0x0000000c12127220 */ /* 0x000fe20000400000 */
[----:B------:R-:W-:Y:S02]  /*08a0*/  CS2R R12, SRZ ;  /* 0x00000000000c7805 */ /* 0x000fe4000001ff00 */
[----:B------:R-:W-:Y:S01]  /*08b0*/  CS2R R14, SRZ ;  /* 0x00000000000e7805 */ /* 0x000fe2000001ff00 */
[----:B-1----:R-:W-:-:S05]  /*08c0*/  IMAD.WIDE R28, R24, 0x4, R28 ;  /* 0x00000004181c7825 */ /* 0x002fca00078e021c */
[----:B------:R-:W2:Y:S01]  /*08d0*/  @!P0 LDG.E.EL.128 R12, desc[UR6][R28.64] ;  /* 0x000000061c0c8981 */ /* 0x000ea2000c2e1d00 */
[----:B------:R-:W1:Y:S01]  /*08e0*/  S2UR UR5, SR_CgaCtaId ;  /* 0x00000000000579c3 */ /* 0x000e620000008800 */
[----:B------:R-:W-:Y:S02]  /*08f0*/  UMOV UR4, 0x400 ;  /* 0x0000040000047882 */ /* 0x000fe40000000000 */
[----:B-1----:R-:W-:Y:S01]  /*0900*/  UPRMT UR4, UR5, 0x654, UR4 ;  /* 0x0000065405047896 */ /* 0x002fe20008000004 */
[-CC-:B--2---:R-:W-:Y:S01]  /*0910*/  FFMA R21, R21, R9.reuse, R13.reuse ;  /* 0x0000000915157223 */ /* 0x184fe2000000000d */
[-CC-:B------:R-:W-:Y:S01]  /*0920*/  FFMA R16, R16, R9.reuse, R13.reuse ;  /* 0x0000000910107223 */ /* 0x180fe2000000000d */
[-CC-:B------:R-:W-:Y:S01]  /*0930*/  FFMA R20, R20, R9.reuse, R13.reuse ;  /* 0x0000000914147223 */ /* 0x180fe2000000000d */
[----:B------:R-:W-:Y:S01]  /*0940*/  FFMA R17, R17, R9, R13 ;  /* 0x0000000911117223 */ /* 0x000fe2000000000d */
[----:B------:R-:W-:Y:S01]  /*0950*/  SHF.L.U32 R9, R2, 0x8, RZ ;  /* 0x0000000802097819 */ /* 0x000fe200000006ff */
[-CC-:B------:R-:W-:Y:S01]  /*0960*/  FFMA R5, R5, R8.reuse, R12.reuse ;  /* 0x0000000805057223 */ /* 0x180fe2000000000c */
[-CC-:B------:R-:W-:Y:S01]  /*0970*/  FFMA R4, R4, R8.reuse, R12.reuse ;  /* 0x0000000804047223 */ /* 0x180fe2000000000c */
[-CC-:B------:R-:W-:Y:S01]  /*0980*/  FFMA R7, R7, R8.reuse, R12.reuse ;  /* 0x0000000807077223 */ /* 0x180fe2000000000c */
[----:B------:R-:W-:Y:S01]  /*0990*/  FFMA R6, R6, R8, R12 ;  /* 0x0000000806067223 */ /* 0x000fe2000000000c */
[----:B------:R-:W-:-:S02]  /*09a0*/  SHF.R.U32.HI R8, RZ, 0x4, R2 ;  /* 0x00000004ff087819 */ /* 0x000fc40000011602 */
[----:B------:R-:W-:Y:S01]  /*09b0*/  LOP3.LUT R9, R9, 0xf00, RZ, 0xc0, !PT ;  /* 0x00000f0009097812 */ /* 0x000fe200078ec0ff */
[-CC-:B------:R-:W-:Y:S01]  /*09c0*/  FFMA R22, R22, R10.reuse, R14.reuse ;  /* 0x0000000a16167223 */ /* 0x180fe2000000000e */
[----:B------:R-:W-:Y:S01]  /*09d0*/  SGXT.U32 R8, R8, 0x4 ;  /* 0x000000040808781a */ /* 0x000fe20000000000 */
[-CC-:B------:R-:W-:Y:S01]  /*09e0*/  FFMA R25, R25, R10.reuse, R14.reuse ;  /* 0x0000000a19197223 */ /* 0x180fe2000000000e */
[-CC-:B------:R-:W-:Y:S01]  /*09f0*/  FFMA R26, R26, R10.reuse, R14.reuse ;  /* 0x0000000a1a1a7223 */ /* 0x180fe2000000000e */
[----:B------:R-:W-:Y:S01]  /*0a00*/  FFMA R18, R18, R10, R14 ;  /* 0x0000000a12127223 */ /* 0x000fe2000000000e */
[C---:B------:R-:W-:Y:S02]  /*0a10*/  LOP3.LUT R10, R9.reuse, 0x40, RZ, 0xfc, !PT ;  /* 0x00000040090a7812 */ /* 0x040fe400078efcff */
[----:B------:R-:W-:Y:S01]  /*0a20*/  LOP3.LUT R12, R9, 0x80, RZ, 0xfc, !PT ;  /* 0x00000080090c7812 */ /* 0x000fe200078efcff */
[-CC-:B------:R-:W-:Y:S01]  /*0a30*/  FFMA R23, R23, R11.reuse, R15.reuse ;  /* 0x0000000b17177223 */ /* 0x180fe2000000000f */
[-CC-:B------:R-:W-:Y:S01]  /*0a40*/  FFMA R27, R27, R11.reuse, R15.reuse ;  /* 0x0000000b1b1b7223 */ /* 0x180fe2000000000f */
[-CC-:B------:R-:W-:Y:S01]  /*0a50*/  FFMA R30, R30, R11.reuse, R15.reuse ;  /* 0x0000000b1e1e7223 */ /* 0x180fe2000000000f */
[----:B------:R-:W-:Y:S01]  /*0a60*/  LOP3.LUT R8, R9, R8, RZ, 0xfc, !PT ;  /* 0x0000000809087212 */ /* 0x000fe200078efcff */
[----:B------:R-:W-:Y:S01]  /*0a70*/  FFMA R11, R19, R11, R15 ;  /* 0x0000000b130b7223 */ /* 0x000fe2000000000f */
[----:B------:R-:W-:-:S02]  /*0a80*/  LOP3.LUT R14, R9, 0xc0, RZ, 0xfc, !PT ;  /* 0x000000c0090e7812 */ /* 0x000fc400078efcff */
[----:B------:R-:W-:Y:S02]  /*0a90*/  LEA.HI R9, R9, UR4, RZ, 0x1c ;  /* 0x0000000409097c11 */ /* 0x000fe4000f8fe0ff */
[----:B------:R-:W-:Y:S02]  /*0aa0*/  LEA.HI R13, R10, UR4, RZ, 0x1c ;  /* 0x000000040a0d7c11 */ /* 0x000fe4000f8fe0ff */
[----:B------:R-:W-:Y:S02]  /*0ab0*/  LEA.HI R15, R12, UR4, RZ, 0x1c ;  /* 0x000000040c0f7c11 */ /* 0x000fe4000f8fe0ff */
[----:B------:R-:W-:Y:S02]  /*0ac0*/  LEA.HI R19, R14, UR4, RZ, 0x1c ;  /* 0x000000040e137c11 */ /* 0x000fe4000f8fe0ff */
[C---:B------:R-:W-:Y:S01]  /*0ad0*/  LEA R12, R8.reuse, R9, 0x2 ;  /* 0x00000009080c7211 */ /* 0x040fe200078e10ff */
[C---:B------:R-:W-:Y:S01]  /*0ae0*/  IMAD R9, R8.reuse, 0x4, R15 ;  /* 0x0000000408097824 */ /* 0x040fe200078e020f */
[----:B------:R-:W-:-:S02]  /*0af0*/  LEA R10, R8, R13, 0x2 ;  /* 0x0000000d080a7211 */ /* 0x000fc400078e10ff */
[----:B------:R-:W-:Y:S01]  /*0b00*/  LEA R14, R8, R19, 0x2 ;  /* 0x00000013080e7211 */ /* 0x000fe200078e10ff */
[----:B------:R1:W-:Y:S04]  /*0b10*/  STS [R12], R5 ;  /* 0x000000050c007388 */ /* 0x0003e80000000800 */
[----:B------:R-:W-:Y:S04]  /*0b20*/  STS [R10+0x100], R21 ;  /* 0x000100150a007388 */ /* 0x000fe80000000800 */
[----:B------:R-:W-:Y:S04]  /*0b30*/  STS [R9+0x200], R22 ;  /* 0x0002001609007388 */ /* 0x000fe80000000800 */
[----:B------:R-:W-:Y:S04]  /*0b40*/  STS [R14+0x300], R23 ;  /* 0x000300170e007388 */ /* 0x000fe80000000800 */
[----:B------:R2:W-:Y:S04]  /*0b50*/  STS [R12+0x40], R4 ;  /* 0x000040040c007388 */ /* 0x0005e80000000800 */
[----:B------:R-:W-:Y:S04]  /*0b60*/  STS [R10+0x140], R16 ;  /* 0x000140100a007388 */ /* 0x000fe80000000800 */
[----:B------:R-:W-:Y:S04]  /*0b70*/  STS [R9+0x240], R25 ;  /* 0x0002401909007388 */ /* 0x000fe80000000800 */
[----:B------:R-:W-:Y:S01]  /*0b80*/  STS [R14+0x340], R27 ;  /* 0x0003401b0e007388 */ /* 0x000fe20000000800 */
[----:B------:R-:W-:-:S03]  /*0b90*/  SHF.L.U32 R19, R2, 0x2, RZ ;  /* 0x0000000202137819 */ /* 0x000fc600000006ff */
[----:B------:R3:W-:Y:S04]  /*0ba0*/  STS [R12+0x80], R7 ;  /* 0x000080070c007388 */ /* 0x0007e80000000800 */
[----:B------:R4:W-:Y:S04]  /*0bb0*/  STS [R10+0x180], R20 ;  /* 0x000180140a007388 */ /* 0x0009e80000000800 */
[----:B------:R-:W-:Y:S04]  /*0bc0*/  STS [R9+0x280], R26 ;  /* 0x0002801a09007388 */ /* 0x000fe80000000800 */
[----:B------:R-:W-:Y:S01]  /*0bd0*/  STS [R14+0x380], R30 ;  /* 0x0003801e0e007388 */ /* 0x000fe20000000800 */
[----:B------:R-:W-:-:S03]  /*0be0*/  LOP3.LUT R19, R19, 0x3fc, RZ, 0xc0, !PT ;  /* 0x000003fc13137812 */ /* 0x000fc600078ec0ff */
[----:B------:R-:W-:Y:S04]  /*0bf0*/  STS [R12+0xc0], R6 ;  /* 0x0000c0060c007388 */ /* 0x000fe80000000800 */
[----:B------:R5:W-:Y:S04]  /*0c00*/  STS [R10+0x1c0], R17 ;  /* 0x0001c0110a007388 */ /* 0x000be80000000800 */
[----:B------:R3:W-:Y:S04]  /*0c10*/  STS [R9+0x2c0], R18 ;  /* 0x0002c01209007388 */ /* 0x0007e80000000800 */
[----:B------:R-:W-:Y:S01]  /*0c20*/  STS [R14+0x3c0], R11 ;  /* 0x0003c00b0e007388 */ /* 0x000fe20000000800 */
[----:B------:R-:W-:-:S02]  /*0c30*/  LOP3.LUT R8, R19, 0x800, RZ, 0xfc, !PT ;  /* 0x0000080013087812 */ /* 0x000fc400078efcff */
[----:B-1----:R-:W-:Y:S02]  /*0c40*/  LOP3.LUT R5, R19, 0x400, RZ, 0xfc, !PT ;  /* 0x0000040013057812 */ /* 0x002fe400078efcff */
[----:B--2---:R-:W-:Y:S02]  /*0c50*/  SHF.R.U32.HI R4, RZ, 0x2, R2 ;  /* 0x00000002ff047819 */ /* 0x004fe40000011602 */
[----:B------:R-:W-:Y:S02]  /*0c60*/  SHF.R.U32.HI R8, RZ, 0x4, R8 ;  /* 0x00000004ff087819 */ /* 0x000fe40000011608 */
[----:B------:R-:W-:Y:S02]  /*0c70*/  SHF.R.U32.HI R5, RZ, 0x4, R5 ;  /* 0x00000004ff057819 */ /* 0x000fe40000011605 */
[----:B------:R-:W-:Y:S02]  /*0c80*/  LOP3.LUT R4, R4, 0x3c, RZ, 0xc0, !PT ;  /* 0x0000003c04047812 */ /* 0x000fe400078ec0ff */
[----:B---3--:R-:W-:-:S02]  /*0c90*/  LOP3.LUT R7, R8, 0xbc, RZ, 0xc0, !PT ;  /* 0x000000bc08077812 */ /* 0x008fc400078ec0ff */
[----:B------:R-:W-:Y:S02]  /*0ca0*/  LOP3.LUT R5, R5, 0x7c, RZ, 0xc0, !PT ;  /* 0x0000007c05057812 */ /* 0x000fe400078ec0ff */
[----:B------:R-:W-:Y:S01]  /*0cb0*/  IADD3 R4, R4, UR4, RZ ;  /* 0x0000000404047c10 */ /* 0x000fe2000fffe0ff */
[----:B------:R-:W-:Y:S01]  /*0cc0*/  VIADD R16, R7, UR4 ;  /* 0x0000000407107c36 */ /* 0x000fe20008000000 */
[----:B------:R-:W-:Y:S02]  /*0cd0*/  IADD3 R8, R5, UR4, RZ ;  /* 0x0000000405087c10 */ /* 0x000fe4000fffe0ff */
[C---:B----4-:R-:W-:Y:S01]  /*0ce0*/  LEA R20, R19.reuse, R4, 0x2 ;  /* 0x0000000413147211 */ /* 0x050fe200078e10ff */
[----:B------:R-:W-:Y:S01]  /*0cf0*/  BAR.SYNC.DEFER_BLOCKING 0x0 ;  /* 0x0000000000007b1d */ /* 0x000fe20000010000 */
[C---:B------:R-:W-:Y:S02]  /*0d00*/  LEA R22, R19.reuse, R8, 0x2 ;  /* 0x0000000813167211 */ /* 0x040fe400078e10ff */
[----:B------:R-:W-:-:S05]  /*0d10*/  LEA R24, R19, R16, 0x2 ;  /* 0x0000001013187211 */ /* 0x000fca00078e10ff */
[----:B-----5:R-:W1:Y:S01]  /*0d20*/  LDC.64 R16, c[0x0][0x238] ;  /* 0x00008e00ff107b82 */ /* 0x020e620000000a00 */
[----:B0-----:R-:W-:Y:S01]  /*0d30*/  SHF.R.U32.HI R18, RZ, 0x4, R2 ;  /* 0x00000004ff127819 */ /* 0x001fe20000011602 */
[----:B------:R-:W-:Y:S04]  /*0d40*/  LDS R4, [R20] ;  /* 0x0000000014047984 */ /* 0x000fe80000000800 */
[----:B------:R-:W-:Y:S04]  /*0d50*/  LDS R5, [R20+0x4] ;  /* 0x0000040014057984 */ /* 0x000fe80000000800 */
[----:B------:R-:W-:Y:S04]  /*0d60*/  LDS R6, [R20+0x8] ;  /* 0x0000080014067984 */ /* 0x000fe80000000800 */
[----:B------:R-:W0:Y:S04]  /*0d70*/  LDS R7, [R20+0xc] ;  /* 0x00000c0014077984 */ /* 0x000e280000000800 */
[----:B------:R-:W-:Y:S04]  /*0d80*/  LDS R8, [R22+0x1000] ;  /* 0x0010000016087984 */ /* 0x000fe80000000800 */
[----:B------:R-:W-:Y:S04]  /*0d90*/  LDS R9, [R22+0x1004] ;  /* 0x0010040016097984 */ /* 0x000fe80000000800 */
[----:B------:R-:W-:Y:S04]  /*0da0*/  LDS R10, [R22+0x1008] ;  /* 0x00100800160a7984 */ /* 0x000fe80000000800 */
[----:B------:R2:W3:Y:S04]  /*0db0*/  LDS R11, [R22+0x100c] ;  /* 0x00100c00160b7984 */ /* 0x0004e80000000800 */
[----:B------:R-:W-:Y:S04]  /*0dc0*/  LDS R12, [R24+0x2000] ;  /* 0x00200000180c7984 */ /* 0x000fe80000000800 */
[----:B------:R-:W-:Y:S04]  /*0dd0*/  LDS R13, [R24+0x2004] ;  /* 0x00200400180d7984 */ /* 0x000fe80000000800 */
[----:B------:R-:W-:Y:S04]  /*0de0*/  LDS R14, [R24+0x2008] ;  /* 0x00200800180e7984 */ /* 0x000fe80000000800 */
[----:B------:R4:W5:Y:S01]  /*0df0*/  LDS R15, [R24+0x200c] ;  /* 0x00200c00180f7984 */ /* 0x0009620000000800 */
[----:B------:R-:W-:-:S04]  /*0e00*/  SGXT.U32 R18, R18, 0x4 ;  /* 0x000000041212781a */ /* 0x000fc80000000000 */
[----:B------:R-:W-:Y:S02]  /*0e10*/  LOP3.LUT R21, R3, 0x30, R18, 0xfe, !PT ;  /* 0x0000003003157812 */ /* 0x000fe400078efe12 */
[----:B------:R-:W-:Y:S02]  /*0e20*/  LOP3.LUT R25, R3, R18, RZ, 0xfc, !PT ;  /* 0x0000001203197212 */ /* 0x000fe400078efcff */
[----:B------:R-:W-:Y:S02]  /*0e30*/  LOP3.LUT R23, R3, 0x20, R18, 0xfe, !PT ;  /* 0x0000002003177812 */ /* 0x000fe400078efe12 */
[----:B------:R-:W-:Y:S02]  /*0e40*/  LOP3.LUT R3, R3, 0x10, R18, 0xfe, !PT ;  /* 0x0000001003037812 */ /* 0x000fe400078efe12 */
[----:B------:R-:W-:Y:S02]  /*0e50*/  LOP3.LUT R2, R19, 0xc00, RZ, 0xfc, !PT ;  /* 0x00000c0013027812 */ /* 0x000fe400078efcff */
[----:B------:R-:W-:-:S02]  /*0e60*/  ISETP.GE.AND P0, PT, R25, 0x600, PT ;  /* 0x000006001900780c */ /* 0x000fc40003f06270 */
[----:B------:R-:W-:Y:S02]  /*0e70*/  ISETP.GE.AND P1, PT, R3, 0x600, PT ;  /* 0x000006000300780c */ /* 0x000fe40003f26270 */
[----:B------:R-:W-:Y:S02]  /*0e80*/  ISETP.GE.AND P2, PT, R23, 0x600, PT ;  /* 0x000006001700780c */ /* 0x000fe40003f46270 */
[-C--:B------:R-:W-:Y:S02]  /*0e90*/  LEA R25, R25, R0.reuse, 0xc ;  /* 0x0000000019197211 */ /* 0x080fe400078e60ff */
[----:B------:R-:W-:Y:S02]  /*0ea0*/  SHF.R.U32.HI R2, RZ, 0x4, R2 ;  /* 0x00000004ff027819 */ /* 0x000fe40000011602 */
[----:B------:R-:W-:Y:S01]  /*0eb0*/  ISETP.GE.AND P3, PT, R21, 0x600, PT ;  /* 0x000006001500780c */ /* 0x000fe20003f66270 */
[----:B------:R-:W-:Y:S01]  /*0ec0*/  IMAD R27, R3, 0x1000, R0 ;  /* 0x00001000031b7824 */ /* 0x000fe200078e0200 */
[----:B------:R-:W-:-:S02]  /*0ed0*/  LEA R29, R23, R0, 0xc ;  /* 0x00000000171d7211 */ /* 0x000fc400078e60ff */
[----:B------:R-:W-:Y:S01]  /*0ee0*/  LOP3.LUT R18, R2, 0xfc, RZ, 0xc0, !PT ;  /* 0x000000fc02127812 */ /* 0x000fe200078ec0ff */
[----:B-1----:R-:W-:-:S04]  /*0ef0*/  IMAD.WIDE R2, R25, 0x4, R16 ;  /* 0x0000000419027825 */ /* 0x002fc800078e0210 */
[--C-:B--2---:R-:W-:Y:S01]  /*0f00*/  IMAD.WIDE R22, R27, 0x4, R16.reuse ;  /* 0x000000041b167825 */ /* 0x104fe200078e0210 */
[----:B0-----:R0:W-:Y:S03]  /*0f10*/  @!P0 STG.E.128 desc[UR6][R2.64], R4 ;  /* 0x0000000402008986 */ /* 0x0011e6000c101d06 */
[----:B----4-:R-:W-:Y:S01]  /*0f20*/  IMAD.WIDE R24, R29, 0x4, R16 ;  /* 0x000000041d187825 */ /* 0x010fe200078e0210 */
[----:B------:R-:W-:Y:S01]  /*0f30*/  IADD3 R18, R18, UR4, RZ ;  /* 0x0000000412127c10 */ /* 0x000fe2000fffe0ff */
[----:B---3--:R0:W-:Y:S04]  /*0f40*/  @!P1 STG.E.128 desc[UR6][R22.64], R8 ;  /* 0x0000000816009986 */ /* 0x0081e8000c101d06 */
[----:B-----5:R0:W-:Y:S01]  /*0f50*/  @!P2 STG.E.128 desc[UR6][R24.64], R12 ;  /* 0x0000000c1800a986 */ /* 0x0201e2000c101d06 */
[----:B------:R-:W-:Y:S01]  /*0f60*/  LEA R18, R19, R18, 0x2 ;  /* 0x0000001213127211 */ /* 0x000fe200078e10ff */
[----:B0-----:R-:W-:Y:S06]  /*0f70*/  @P3 EXIT ;  /* 0x000000000000394d */ /* 0x001fec0003800000 */
[----:B0-----:R-:W-:Y:S01]  /*0f80*/  LDS R4, [R18+0x3000] ;  /* 0x0030000012047984 */ /* 0x001fe20000000800 */
[----:B------:R-:W-:-:S03]  /*0f90*/  LEA R21, R21, R0, 0xc ;  /* 0x0000000015157211 */ /* 0x000fc600078e60ff */
[----:B------:R-:W-:Y:S02]  /*0fa0*/  LDS R5, [R18+0x3004] ;  /* 0x0030040012057984 */ /* 0x000fe40000000800 */
[----:B------:R-:W-:Y:S02]  /*0fb0*/  IMAD.WIDE R16, R21, 0x4, R16 ;  /* 0x0000000415107825 */ /* 0x000fe400078e0210 */
[----:B------:R-:W-:Y:S04]  /*0fc0*/  LDS R6, [R18+0x3008] ;  /* 0x0030080012067984 */ /* 0x000fe80000000800 */
[----:B------:R-:W0:Y:S04]  /*0fd0*/  LDS R7, [R18+0x300c] ;  /* 0x00300c0012077984 */ /* 0x000e280000000800 */
[----:B0-----:R-:W-:Y:S01]  /*0fe0*/  STG.E.128 desc[UR6][R16.64], R4 ;  /* 0x0000000410007986 */ /* 0x001fe2000c101d06 */
[----:B------:R-:W-:Y:S05]  /*0ff0*/  EXIT ;  /* 0x000000000000794d */ /* 0x000fea0003800000 */
.L_x_0:
[----:B------:R-:W-:-:S00]  /*1000*/  BRA `(.L_x_0) ;  /* 0xfffffffc00fc7947 */ /* 0x000fc0000383ffff */
[----:B------:R-:W-:-:S00]  /*1010*/  NOP ;  /* 0x0000000000007918 */ /* 0x000fc00000000000 */
        /* <DEDUP_REMOVED lines=14> */
.L_x_1:


//--------------------- .nv.global.init           --------------------------
	.section	.nv.global.init,"aw",@progbits
.nv.global.init:
	.type		_$_str,@object
	.size		_$_str,(_$_str_$_2 - _$_str)
_$_str:
        /*0000*/ 	.byte	0x5f, 0x5f, 0x43, 0x55, 0x44, 0x41, 0x5f, 0x46, 0x54, 0x5a, 0x00
	.type		_$_str_$_2,@object
	.size		_$_str_$_2,(.L_1 - _$_str_$_2)
_$_str_$_2:
        /*000b*/ 	.byte	0x5f, 0x5f, 0x43, 0x55, 0x44, 0x41, 0x5f, 0x50, 0x52, 0x45, 0x43, 0x5f, 0x53, 0x51, 0x52, 0x54
        /*001b*/ 	.byte	0x00
.L_1:


//--------------------- .nv.shared.triton_poi_fused__native_batch_norm_legit_no_training_7 --------------------------
	.section	.nv.shared.triton_poi_fused__native_batch_norm_legit_no_training_7,"aw",@nobits
	.sectionflags	@""
	.align	16
	.zero		1024


//--------------------- .nv.constant0.triton_poi_fused__native_batch_norm_legit_no_training_7 --------------------------
	.section	.nv.constant0.triton_poi_fused__native_batch_norm_legit_no_training_7,"a",@progbits
	.sectionflags	@""
	.align	4
.nv.constant0.triton_poi_fused__native_batch_norm_legit_no_training_7:
	.zero		584
